//
// Generated by NVIDIA NVVM Compiler
//
// Compiler Build ID: CL-36424714
// Cuda compilation tools, release 13.0, V13.0.88
// Based on NVVM 20.0.0
//

.version 9.0
.target sm_100
.address_size 64

	// .globl	_Z16quicksort_kernelPiS_S_i

.visible .entry _Z16quicksort_kernelPiS_S_i(
	.param .u64 .ptr .align 1 _Z16quicksort_kernelPiS_S_i_param_0,
	.param .u64 .ptr .align 1 _Z16quicksort_kernelPiS_S_i_param_1,
	.param .u64 .ptr .align 1 _Z16quicksort_kernelPiS_S_i_param_2,
	.param .u32 _Z16quicksort_kernelPiS_S_i_param_3
)
{
	.reg .pred 	%p<13>;
	.reg .b32 	%r<68>;
	.reg .b64 	%rd<29>;

	ld.param.u64 	%rd10, [_Z16quicksort_kernelPiS_S_i_param_0];
	ld.param.u64 	%rd8, [_Z16quicksort_kernelPiS_S_i_param_1];
	ld.param.u64 	%rd9, [_Z16quicksort_kernelPiS_S_i_param_2];
	ld.param.u32 	%r38, [_Z16quicksort_kernelPiS_S_i_param_3];
	cvta.to.global.u64 	%rd1, %rd10;
	mov.u32 	%r39, %ctaid.x;
	mov.u32 	%r40, %ntid.x;
	mov.u32 	%r41, %tid.x;
	mad.lo.s32 	%r1, %r39, %r40, %r41;
	setp.ge.s32 	%p1, %r1, %r38;
	@%p1 bra 	$L__BB0_21;
	cvta.to.global.u64 	%rd11, %rd8;
	cvta.to.global.u64 	%rd12, %rd9;
	mul.wide.s32 	%rd13, %r1, 4;
	add.s64 	%rd2, %rd11, %rd13;
	ld.global.u32 	%r2, [%rd2];
	add.s64 	%rd3, %rd12, %rd13;
	ld.global.u32 	%r3, [%rd3];
	setp.ge.s32 	%p2, %r2, %r3;
	@%p2 bra 	$L__BB0_21;
	mul.wide.s32 	%rd14, %r3, 4;
	add.s64 	%rd4, %rd1, %rd14;
	ld.global.u32 	%r4, [%rd4];
	add.s32 	%r63, %r2, -1;
	sub.s32 	%r43, %r3, %r2;
	and.b32  	%r6, %r43, 3;
	setp.eq.s32 	%p3, %r6, 0;
	mov.u32 	%r57, %r2;
	@%p3 bra 	$L__BB0_7;
	neg.s32 	%r53, %r6;
	mov.u32 	%r57, %r2;
$L__BB0_4:
	.pragma "nounroll";
	mul.wide.s32 	%rd15, %r57, 4;
	add.s64 	%rd5, %rd1, %rd15;
	ld.global.u32 	%r11, [%rd5];
	setp.gt.s32 	%p4, %r11, %r4;
	@%p4 bra 	$L__BB0_6;
	add.s32 	%r12, %r63, 1;
	mul.wide.s32 	%rd16, %r63, 4;
	add.s64 	%rd17, %rd1, %rd16;
	ld.global.u32 	%r44, [%rd17+4];
	st.global.u32 	[%rd17+4], %r11;
	st.global.u32 	[%rd5], %r44;
	mov.u32 	%r63, %r12;
$L__BB0_6:
	add.s32 	%r57, %r57, 1;
	add.s32 	%r53, %r53, 1;
	setp.ne.s32 	%p5, %r53, 0;
	@%p5 bra 	$L__BB0_4;
$L__BB0_7:
	sub.s32 	%r45, %r2, %r3;
	setp.gt.u32 	%p6, %r45, -4;
	@%p6 bra 	$L__BB0_18;
	sub.s32 	%r60, %r57, %r3;
	add.s64 	%rd6, %rd1, 8;
$L__BB0_9:
	mul.wide.s32 	%rd18, %r57, 4;
	add.s64 	%rd7, %rd6, %rd18;
	ld.global.u32 	%r23, [%rd7+-8];
	setp.gt.s32 	%p7, %r23, %r4;
	@%p7 bra 	$L__BB0_11;
	add.s32 	%r24, %r63, 1;
	mul.wide.s32 	%rd19, %r63, 4;
	add.s64 	%rd20, %rd1, %rd19;
	ld.global.u32 	%r46, [%rd20+4];
	st.global.u32 	[%rd20+4], %r23;
	st.global.u32 	[%rd7+-8], %r46;
	mov.u32 	%r63, %r24;
$L__BB0_11:
	ld.global.u32 	%r26, [%rd7+-4];
	setp.gt.s32 	%p8, %r26, %r4;
	@%p8 bra 	$L__BB0_13;
	add.s32 	%r27, %r63, 1;
	mul.wide.s32 	%rd21, %r63, 4;
	add.s64 	%rd22, %rd1, %rd21;
	ld.global.u32 	%r47, [%rd22+4];
	st.global.u32 	[%rd22+4], %r26;
	st.global.u32 	[%rd7+-4], %r47;
	mov.u32 	%r63, %r27;
$L__BB0_13:
	ld.global.u32 	%r29, [%rd7];
	setp.gt.s32 	%p9, %r29, %r4;
	@%p9 bra 	$L__BB0_15;
	add.s32 	%r30, %r63, 1;
	mul.wide.s32 	%rd23, %r63, 4;
	add.s64 	%rd24, %rd1, %rd23;
	ld.global.u32 	%r48, [%rd24+4];
	st.global.u32 	[%rd24+4], %r29;
	st.global.u32 	[%rd7], %r48;
	mov.u32 	%r63, %r30;
$L__BB0_15:
	ld.global.u32 	%r32, [%rd7+4];
	setp.gt.s32 	%p10, %r32, %r4;
	@%p10 bra 	$L__BB0_17;
	add.s32 	%r33, %r63, 1;
	mul.wide.s32 	%rd25, %r63, 4;
	add.s64 	%rd26, %rd1, %rd25;
	ld.global.u32 	%r49, [%rd26+4];
	st.global.u32 	[%rd26+4], %r32;
	st.global.u32 	[%rd7+4], %r49;
	mov.u32 	%r63, %r33;
$L__BB0_17:
	add.s32 	%r57, %r57, 4;
	add.s32 	%r60, %r60, 4;
	setp.ne.s32 	%p11, %r60, 0;
	@%p11 bra 	$L__BB0_9;
$L__BB0_18:
	mul.wide.s32 	%rd27, %r63, 4;
	add.s64 	%rd28, %rd1, %rd27;
	ld.global.u32 	%r50, [%rd28+4];
	ld.global.u32 	%r51, [%rd4];
	st.global.u32 	[%rd28+4], %r51;
	st.global.u32 	[%rd4], %r50;
	setp.le.s32 	%p12, %r63, %r2;
	@%p12 bra 	$L__BB0_20;
	st.global.u32 	[%rd2], %r2;
	st.global.u32 	[%rd3], %r63;
	bra.uni 	$L__BB0_21;
$L__BB0_20:
	add.s32 	%r52, %r63, 2;
	st.global.u32 	[%rd2], %r52;
	st.global.u32 	[%rd3], %r3;
$L__BB0_21:
	ret;

}


// ===== COMPILED SASS (sm_100) =====

	.target	sm_100

	.elftype	@"ET_EXEC"


//--------------------- .note.nv.tkinfo           --------------------------
	.section	.note.nv.tkinfo,"",@"SHT_NOTE"
	.sectionflags	@"SHF_NOTE_NV_TKINFO"
	.tkinfo
        /*0018*/ 	.word	0x00000002
        /*0030*/ 	.string	""
        /*0030*/ 	.string	"ptxas"
        /*0030*/ 	.string	"Cuda compilation tools, release 13.0, V13.0.88"
        /*0030*/ 	.string	"Build cuda_13.0.r13.0/compiler.36424714_0"
        /*0030*/ 	.string	"-arch sm_100 -m 64 "



//--------------------- .note.nv.cuinfo           --------------------------
	.section	.note.nv.cuinfo,"",@"SHT_NOTE"
	.sectionflags	@"SHF_NOTE_NV_CUINFO"
        /*0018*/ 	.short	0x0002
        /*001a*/ 	.short	0x0064
        /*001c*/ 	.short	0x0082
	.zero		2


//--------------------- .nv.info                  --------------------------
	.section	.nv.info,"",@"SHT_CUDA_INFO"
	.align	4


	//----- nvinfo : EIATTR_REGCOUNT
	.align		4
        /*0000*/ 	.byte	0x04, 0x2f
        /*0002*/ 	.short	(.L_1 - .L_0)
	.align		4
.L_0:
        /*0004*/ 	.word	index@(_Z16quicksort_kernelPiS_S_i)
        /*0008*/ 	.word	0x00000020


	//----- nvinfo : EIATTR_FRAME_SIZE
	.align		4
.L_1:
        /*000c*/ 	.byte	0x04, 0x11
        /*000e*/ 	.short	(.L_3 - .L_2)
	.align		4
.L_2:
        /*0010*/ 	.word	index@(_Z16quicksort_kernelPiS_S_i)
        /*0014*/ 	.word	0x00000000


	//----- nvinfo : EIATTR_MIN_STACK_SIZE
	.align		4
.L_3:
        /*0018*/ 	.byte	0x04, 0x12
        /*001a*/ 	.short	(.L_5 - .L_4)
	.align		4
.L_4:
        /*001c*/ 	.word	index@(_Z16quicksort_kernelPiS_S_i)
        /*0020*/ 	.word	0x00000000
.L_5:


//--------------------- .nv.compat                --------------------------
	.section	.nv.compat,"",@"SHT_CUDA_COMPAT_INFO"
	.align	4
        /*0000*/ 	.byte	0x02, 0x09, 0x00, 0x00, 0x02, 0x02, 0x01, 0x00, 0x02, 0x05, 0x05, 0x00, 0x03, 0x07, 0x01, 0x01
        /*0010*/ 	.byte	0x02, 0x03, 0x00, 0x00, 0x02, 0x06, 0x01, 0x00, 0x04, 0x0b, 0x08, 0x00, 0x09, 0x00, 0x00, 0x00
        /*0020*/ 	.byte	0x00, 0x00, 0x00, 0x00


//--------------------- .nv.info._Z16quicksort_kernelPiS_S_i --------------------------
	.section	.nv.info._Z16quicksort_kernelPiS_S_i,"",@"SHT_CUDA_INFO"
	.sectionflags	@""
	.align	4


	//----- nvinfo : EIATTR_CUDA_API_VERSION
	.align		4
        /*0000*/ 	.byte	0x04, 0x37
        /*0002*/ 	.short	(.L_7 - .L_6)
.L_6:
        /*0004*/ 	.word	0x00000082


	//----- nvinfo : EIATTR_KPARAM_INFO
	.align		4
.L_7:
        /*0008*/ 	.byte	0x04, 0x17
        /*000a*/ 	.short	(.L_9 - .L_8)
.L_8:
        /*000c*/ 	.word	0x00000000
        /*0010*/ 	.short	0x0003
        /*0012*/ 	.short	0x0018
        /*0014*/ 	.byte	0x00, 0xf0, 0x11, 0x00


	//----- nvinfo : EIATTR_KPARAM_INFO
	.align		4
.L_9:
        /*0018*/ 	.byte	0x04, 0x17
        /*001a*/ 	.short	(.L_11 - .L_10)
.L_10:
        /*001c*/ 	.word	0x00000000
        /*0020*/ 	.short	0x0002
        /*0022*/ 	.short	0x0010
        /*0024*/ 	.byte	0x00, 0xf5, 0x21, 0x00


	//----- nvinfo : EIATTR_KPARAM_INFO
	.align		4
.L_11:
        /*0028*/ 	.byte	0x04, 0x17
        /*002a*/ 	.short	(.L_13 - .L_12)
.L_12:
        /*002c*/ 	.word	0x00000000
        /*0030*/ 	.short	0x0001
        /*0032*/ 	.short	0x0008
        /*0034*/ 	.byte	0x00, 0xf5, 0x21, 0x00


	//----- nvinfo : EIATTR_KPARAM_INFO
	.align		4
.L_13:
        /*0038*/ 	.byte	0x04, 0x17
        /*003a*/ 	.short	(.L_15 - .L_14)
.L_14:
        /*003c*/ 	.word	0x00000000
        /*0040*/ 	.short	0x0000
        /*0042*/ 	.short	0x0000
        /*0044*/ 	.byte	0x00, 0xf5, 0x21, 0x00


	//----- nvinfo : EIATTR_SPARSE_MMA_MASK
	.align		4
.L_15:
        /*0048*/ 	.byte	0x03, 0x50
        /*004a*/ 	.short	0x0000


	//----- nvinfo : EIATTR_MAXREG_COUNT
	.align		4
        /*004c*/ 	.byte	0x03, 0x1b
        /*004e*/ 	.short	0x00ff


	//----- nvinfo : EIATTR_MERCURY_ISA_VERSION
	.align		4
        /*0050*/ 	.byte	0x03, 0x5f
        /*0052*/ 	.short	0x0101


	//----- nvinfo : EIATTR_VRC_CTA_INIT_COUNT
	.align		4
        /*0054*/ 	.byte	0x02, 0x4a
	.zero		1
	.zero		1


	//----- nvinfo : EIATTR_EXIT_INSTR_OFFSETS
	.align		4
        /*0058*/ 	.byte	0x04, 0x1c
        /*005a*/ 	.short	(.L_17 - .L_16)


	//   ....[0]....
.L_16:
        /*005c*/ 	.word	0x00000070


	//   ....[1]....
        /*0060*/ 	.word	0x00000100


	//   ....[2]....
        /*0064*/ 	.word	0x00000660


	//   ....[3]....
        /*0068*/ 	.word	0x000006a0


	//----- nvinfo : EIATTR_CRS_STACK_SIZE
	.align		4
.L_17:
        /*006c*/ 	.byte	0x04, 0x1e
        /*006e*/ 	.short	(.L_19 - .L_18)
.L_18:
        /*0070*/ 	.word	0x00000000


	//----- nvinfo : EIATTR_CBANK_PARAM_SIZE
	.align		4
.L_19:
        /*0074*/ 	.byte	0x03, 0x19
        /*0076*/ 	.short	0x001c


	//----- nvinfo : EIATTR_PARAM_CBANK
	.align		4
        /*0078*/ 	.byte	0x04, 0x0a
        /*007a*/ 	.short	(.L_21 - .L_20)
	.align		4
.L_20:
        /*007c*/ 	.word	index@(.nv.constant0._Z16quicksort_kernelPiS_S_i)
        /*0080*/ 	.short	0x0380
        /*0082*/ 	.short	0x001c


	//----- nvinfo : EIATTR_SW_WAR
	.align		4
.L_21:
        /*0084*/ 	.byte	0x04, 0x36
        /*0086*/ 	.short	(.L_23 - .L_22)
.L_22:
        /*0088*/ 	.word	0x00000008
.L_23:


//--------------------- .nv.callgraph             --------------------------
	.section	.nv.callgraph,"",@"SHT_CUDA_CALLGRAPH"
	.align	4
	.sectionentsize	8
	.align		4
        /*0000*/ 	.word	0x00000000
	.align		4
        /*0004*/ 	.word	0xffffffff
	.align		4
        /*0008*/ 	.word	0x00000000
	.align		4
        /*000c*/ 	.word	0xfffffffe
	.align		4
        /*0010*/ 	.word	0x00000000
	.align		4
        /*0014*/ 	.word	0xfffffffd
	.align		4
        /*0018*/ 	.word	0x00000000
	.align		4
        /*001c*/ 	.word	0xfffffffc


//--------------------- .text._Z16quicksort_kernelPiS_S_i --------------------------
	.section	.text._Z16quicksort_kernelPiS_S_i,"ax",@progbits
	.align	128
        .global         _Z16quicksort_kernelPiS_S_i
        .type           _Z16quicksort_kernelPiS_S_i,@function
        .size           _Z16quicksort_kernelPiS_S_i,(.L_x_7 - _Z16quicksort_kernelPiS_S_i)
        .other          _Z16quicksort_kernelPiS_S_i,@"STO_CUDA_ENTRY STV_DEFAULT"
_Z16quicksort_kernelPiS_S_i:
.text._Z16quicksort_kernelPiS_S_i:
[----:B------:R-:W-:Y:S01]  /*0000*/  LDC R1, c[0x0][0x37c] ;  /* 0x0000df00ff017b82 */ /* 0x000fe20000000800 */
[----:B------:R-:W0:Y:S07]  /*0010*/  S2R R0, SR_TID.X ;  /* 0x0000000000007919 */ /* 0x000e2e0000002100 */
[----:B------:R-:W0:Y:S01]  /*0020*/  S2UR UR4, SR_CTAID.X ;  /* 0x00000000000479c3 */ /* 0x000e220000002500 */
[----:B------:R-:W1:Y:S07]  /*0030*/  LDCU UR5, c[0x0][0x398] ;  /* 0x00007300ff0577ac */ /* 0x000e6e0008000800 */
[----:B------:R-:W0:Y:S02]  /*0040*/  LDC R7, c[0x0][0x360] ;  /* 0x0000d800ff077b82 */ /* 0x000e240000000800 */
[----:B0-----:R-:W-:-:S05]  /*0050*/  IMAD R7, R7, UR4, R0 ;  /* 0x0000000407077c24 */ /* 0x001fca000f8e0200 */
[----:B-1----:R-:W-:-:S13]  /*0060*/  ISETP.GE.AND P0, PT, R7, UR5, PT ;  /* 0x0000000507007c0c */ /* 0x002fda000bf06270 */
[----:B------:R-:W-:Y:S05]  /*0070*/  @P0 EXIT ;  /* 0x000000000000094d */ /* 0x000fea0003800000 */
[----:B------:R-:W0:Y:S01]  /*0080*/  LDC.64 R2, c[0x0][0x388] ;  /* 0x0000e200ff027b82 */ /* 0x000e220000000a00 */
[----:B------:R-:W1:Y:S07]  /*0090*/  LDCU.64 UR4, c[0x0][0x358] ;  /* 0x00006b00ff0477ac */ /* 0x000e6e0008000a00 */
[----:B------:R-:W2:Y:S01]  /*00a0*/  LDC.64 R4, c[0x0][0x390] ;  /* 0x0000e400ff047b82 */ /* 0x000ea20000000a00 */
[----:B0-----:R-:W-:-:S05]  /*00b0*/  IMAD.WIDE R2, R7, 0x4, R2 ;  /* 0x0000000407027825 */ /* 0x001fca00078e0202 */
[----:B-1----:R-:W3:Y:S01]  /*00c0*/  LDG.E R0, desc[UR4][R2.64] ;  /* 0x0000000402007981 */ /* 0x002ee2000c1e1900 */
[----:B--2---:R-:W-:-:S05]  /*00d0*/  IMAD.WIDE R4, R7, 0x4, R4 ;  /* 0x0000000407047825 */ /* 0x004fca00078e0204 */
[----:B------:R-:W3:Y:S02]  /*00e0*/  LDG.E R15, desc[UR4][R4.64] ;  /* 0x00000004040f7981 */ /* 0x000ee4000c1e1900 */
[----:B---3--:R-:W-:-:S13]  /*00f0*/  ISETP.GE.AND P0, PT, R0, R15, PT ;  /* 0x0000000f0000720c */ /* 0x008fda0003f06270 */
[----:B------:R-:W-:Y:S05]  /*0100*/  @P0 EXIT ;  /* 0x000000000000094d */ /* 0x000fea0003800000 */
[----:B------:R-:W0:Y:S01]  /*0110*/  LDC.64 R6, c[0x0][0x380] ;  /* 0x0000e000ff067b82 */ /* 0x000e220000000a00 */
[----:B------:R-:W-:Y:S01]  /*0120*/  IMAD.IADD R8, R15, 0x1, -R0 ;  /* 0x000000010f087824 */ /* 0x000fe200078e0a00 */
[C---:B------:R-:W-:Y:S01]  /*0130*/  IADD3 R9, PT, PT, R0.reuse, -R15, RZ ;  /* 0x8000000f00097210 */ /* 0x040fe20007ffe0ff */
[----:B------:R-:W-:Y:S01]  /*0140*/  VIADD R13, R0, 0xffffffff ;  /* 0xffffffff000d7836 */ /* 0x000fe20000000000 */
[----:B------:R-:W-:Y:S02]  /*0150*/  MOV R12, R0 ;  /* 0x00000000000c7202 */ /* 0x000fe40000000f00 */
[----:B------:R-:W-:Y:S01]  /*0160*/  LOP3.LUT P1, R10, R8, 0x3, RZ, 0xc0, !PT ;  /* 0x00000003080a7812 */ /* 0x000fe2000782c0ff */
[----:B------:R-:W-:Y:S01]  /*0170*/  BSSY.RECONVERGENT B0, `(.L_x_0) ;  /* 0x0000015000007945 */ /* 0x000fe20003800200 */
[----:B------:R-:W-:Y:S01]  /*0180*/  ISETP.GT.U32.AND P0, PT, R9, -0x4, PT ;  /* 0xfffffffc0900780c */ /* 0x000fe20003f04070 */
[----:B0-----:R-:W-:-:S05]  /*0190*/  IMAD.WIDE R6, R15, 0x4, R6 ;  /* 0x000000040f067825 */ /* 0x001fca00078e0206 */
[----:B------:R0:W5:Y:S05]  /*01a0*/  LDG.E R14, desc[UR4][R6.64] ;  /* 0x00000004060e7981 */ /* 0x00016a000c1e1900 */
[----:B------:R-:W-:Y:S05]  /*01b0*/  @!P1 BRA `(.L_x_1) ;  /* 0x0000000000409947 */ /* 0x000fea0003800000 */
[----:B------:R-:W1:Y:S01]  /*01c0*/  LDC.64 R8, c[0x0][0x380] ;  /* 0x0000e000ff087b82 */ /* 0x000e620000000a00 */
[----:B------:R-:W-:Y:S01]  /*01d0*/  IMAD.MOV R18, RZ, RZ, -R10 ;  /* 0x000000ffff127224 */ /* 0x000fe200078e0a0a */
[----:B------:R-:W-:-:S07]  /*01e0*/  MOV R12, R0 ;  /* 0x00000000000c7202 */ /* 0x000fce0000000f00 */
.L_x_2:
[----:B-1-3--:R-:W-:-:S05]  /*01f0*/  IMAD.WIDE R16, R12, 0x4, R8 ;  /* 0x000000040c107825 */ /* 0x00afca00078e0208 */
[----:B------:R-:W2:Y:S02]  /*0200*/  LDG.E R23, desc[UR4][R16.64] ;  /* 0x0000000410177981 */ /* 0x000ea4000c1e1900 */
[----:B--2--5:R-:W-:-:S13]  /*0210*/  ISETP.GT.AND P1, PT, R23, R14, PT ;  /* 0x0000000e1700720c */ /* 0x024fda0003f24270 */
[----:B------:R-:W-:-:S05]  /*0220*/  @!P1 IMAD.WIDE R10, R13, 0x4, R8 ;  /* 0x000000040d0a9825 */ /* 0x000fca00078e0208 */
[----:B------:R-:W2:Y:S01]  /*0230*/  @!P1 LDG.E R21, desc[UR4][R10.64+0x4] ;  /* 0x000004040a159981 */ /* 0x000ea2000c1e1900 */
[----:B------:R-:W-:Y:S01]  /*0240*/  VIADD R18, R18, 0x1 ;  /* 0x0000000112127836 */ /* 0x000fe20000000000 */
[----:B------:R-:W-:Y:S02]  /*0250*/  @!P1 IADD3 R19, PT, PT, R13, 0x1, RZ ;  /* 0x000000010d139810 */ /* 0x000fe40007ffe0ff */
[----:B------:R3:W-:Y:S01]  /*0260*/  @!P1 STG.E desc[UR4][R10.64+0x4], R23 ;  /* 0x000004170a009986 */ /* 0x0007e2000c101904 */
[----:B------:R-:W-:Y:S02]  /*0270*/  IADD3 R12, PT, PT, R12, 0x1, RZ ;  /* 0x000000010c0c7810 */ /* 0x000fe40007ffe0ff */
[----:B------:R-:W-:Y:S01]  /*0280*/  ISETP.NE.AND P2, PT, R18, RZ, PT ;  /* 0x000000ff1200720c */ /* 0x000fe20003f45270 */
[----:B------:R-:W-:Y:S01]  /*0290*/  @!P1 IMAD.MOV.U32 R13, RZ, RZ, R19 ;  /* 0x000000ffff0d9224 */ /* 0x000fe200078e0013 */
[----:B--2---:R3:W-:Y:S11]  /*02a0*/  @!P1 STG.E desc[UR4][R16.64], R21 ;  /* 0x0000001510009986 */ /* 0x0047f6000c101904 */
[----:B------:R-:W-:Y:S05]  /*02b0*/  @P2 BRA `(.L_x_2) ;  /* 0xfffffffc00cc2947 */ /* 0x000fea000383ffff */
.L_x_1:
[----:B------:R-:W-:Y:S05]  /*02c0*/  BSYNC.RECONVERGENT B0 ;  /* 0x0000000000007941 */ /* 0x000fea0003800200 */
.L_x_0:
[----:B------:R-:W-:Y:S04]  /*02d0*/  BSSY.RECONVERGENT B0, `(.L_x_3) ;  /* 0x000002f000007945 */ /* 0x000fe80003800200 */
[----:B------:R-:W-:Y:S05]  /*02e0*/  @P0 BRA `(.L_x_4) ;  /* 0x0000000000b40947 */ /* 0x000fea0003800000 */
[----:B------:R-:W1:Y:S01]  /*02f0*/  LDC.64 R8, c[0x0][0x380] ;  /* 0x0000e000ff087b82 */ /* 0x000e620000000a00 */
[----:B---3--:R-:W-:Y:S01]  /*0300*/  IMAD.IADD R16, R12, 0x1, -R15 ;  /* 0x000000010c107824 */ /* 0x008fe200078e0a0f */
[----:B-1----:R-:W-:-:S04]  /*0310*/  IADD3 R8, P0, PT, R8, 0x8, RZ ;  /* 0x0000000808087810 */ /* 0x002fc80007f1e0ff */
[----:B------:R-:W-:-:S09]  /*0320*/  IADD3.X R9, PT, PT, RZ, R9, RZ, P0, !PT ;  /* 0x00000009ff097210 */ /* 0x000fd200007fe4ff */
.L_x_5:
[----:B--2---:R-:W-:-:S05]  /*0330*/  IMAD.WIDE R10, R12, 0x4, R8 ;  /* 0x000000040c0a7825 */ /* 0x004fca00078e0208 */
[----:B------:R-:W2:Y:S02]  /*0340*/  LDG.E R25, desc[UR4][R10.64+-0x8] ;  /* 0xfffff8040a197981 */ /* 0x000ea4000c1e1900 */
[----:B--2--5:R-:W-:-:S13]  /*0350*/  ISETP.GT.AND P0, PT, R25, R14, PT ;  /* 0x0000000e1900720c */ /* 0x024fda0003f04270 */
[----:B------:R-:W1:Y:S02]  /*0360*/  @!P0 LDC.64 R18, c[0x0][0x380] ;  /* 0x0000e000ff128b82 */ /* 0x000e640000000a00 */
[----:B-1----:R-:W-:-:S05]  /*0370*/  @!P0 IMAD.WIDE R20, R13, 0x4, R18 ;  /* 0x000000040d148825 */ /* 0x002fca00078e0212 */
[----:B------:R-:W2:Y:S04]  /*0380*/  @!P0 LDG.E R17, desc[UR4][R20.64+0x4] ;  /* 0x0000040414118981 */ /* 0x000ea8000c1e1900 */
[----:B------:R1:W-:Y:S04]  /*0390*/  @!P0 STG.E desc[UR4][R20.64+0x4], R25 ;  /* 0x0000041914008986 */ /* 0x0003e8000c101904 */
[----:B------:R-:W3:Y:S01]  /*03a0*/  LDG.E R27, desc[UR4][R10.64+-0x4] ;  /* 0xfffffc040a1b7981 */ /* 0x000ee2000c1e1900 */
[----:B------:R-:W-:-:S05]  /*03b0*/  @!P0 VIADD R22, R13, 0x1 ;  /* 0x000000010d168836 */ /* 0x000fca0000000000 */
[----:B------:R-:W-:Y:S01]  /*03c0*/  @!P0 MOV R13, R22 ;  /* 0x00000016000d8202 */ /* 0x000fe20000000f00 */
[----:B--2---:R2:W-:Y:S01]  /*03d0*/  @!P0 STG.E desc[UR4][R10.64+-0x8], R17 ;  /* 0xfffff8110a008986 */ /* 0x0045e2000c101904 */
[----:B---3--:R-:W-:-:S13]  /*03e0*/  ISETP.GT.AND P1, PT, R27, R14, PT ;  /* 0x0000000e1b00720c */ /* 0x008fda0003f24270 */
[----:B------:R-:W3:Y:S02]  /*03f0*/  @!P1 LDC.64 R18, c[0x0][0x380] ;  /* 0x0000e000ff129b82 */ /* 0x000ee40000000a00 */
[----:B---3--:R-:W-:-:S05]  /*0400*/  @!P1 IMAD.WIDE R18, R13, 0x4, R18 ;  /* 0x000000040d129825 */ /* 0x008fca00078e0212 */
[----:B------:R-:W3:Y:S04]  /*0410*/  @!P1 LDG.E R23, desc[UR4][R18.64+0x4] ;  /* 0x0000040412179981 */ /* 0x000ee8000c1e1900 */
[----:B------:R4:W-:Y:S04]  /*0420*/  @!P1 STG.E desc[UR4][R18.64+0x4], R27 ;  /* 0x0000041b12009986 */ /* 0x0009e8000c101904 */
[----:B------:R-:W2:Y:S01]  /*0430*/  LDG.E R29, desc[UR4][R10.64] ;  /* 0x000000040a1d7981 */ /* 0x000ea2000c1e1900 */
[----:B------:R-:W-:-:S05]  /*0440*/  @!P1 VIADD R22, R13, 0x1 ;  /* 0x000000010d169836 */ /* 0x000fca0000000000 */
[----:B------:R-:W-:Y:S01]  /*0450*/  @!P1 MOV R13, R22 ;  /* 0x00000016000d9202 */ /* 0x000fe20000000f00 */
[----:B---3--:R-:W-:Y:S01]  /*0460*/  @!P1 STG.E desc[UR4][R10.64+-0x4], R23 ;  /* 0xfffffc170a009986 */ /* 0x008fe2000c101904 */
[----:B--2---:R-:W-:-:S13]  /*0470*/  ISETP.GT.AND P0, PT, R29, R14, PT ;  /* 0x0000000e1d00720c */ /* 0x004fda0003f04270 */
[----:B-1----:R-:W1:Y:S02]  /*0480*/  @!P0 LDC.64 R20, c[0x0][0x380] ;  /* 0x0000e000ff148b82 */ /* 0x002e640000000a00 */
        /* <DEDUP_REMOVED lines=8> */
[----:B----4-:R-:W3:Y:S02]  /*0510*/  @!P1 LDC.64 R18, c[0x0][0x380] ;  /* 0x0000e000ff129b82 */ /* 0x010ee40000000a00 */
[----:B---3--:R-:W-:-:S05]  /*0520*/  @!P1 IMAD.WIDE R18, R13, 0x4, R18 ;  /* 0x000000040d129825 */ /* 0x008fca00078e0212 */
[----:B------:R-:W3:Y:S01]  /*0530*/  @!P1 LDG.E R17, desc[UR4][R18.64+0x4] ;  /* 0x0000040412119981 */ /* 0x000ee2000c1e1900 */
[----:B------:R-:W-:Y:S01]  /*0540*/  VIADD R16, R16, 0x4 ;  /* 0x0000000410107836 */ /* 0x000fe20000000000 */
[----:B-1----:R-:W-:Y:S02]  /*0550*/  @!P1 IADD3 R20, PT, PT, R13, 0x1, RZ ;  /* 0x000000010d149810 */ /* 0x002fe40007ffe0ff */
[----:B------:R2:W-:Y:S01]  /*0560*/  @!P1 STG.E desc[UR4][R18.64+0x4], R22 ;  /* 0x0000041612009986 */ /* 0x0005e2000c101904 */
[----:B------:R-:W-:Y:S02]  /*0570*/  IADD3 R12, PT, PT, R12, 0x4, RZ ;  /* 0x000000040c0c7810 */ /* 0x000fe40007ffe0ff */
[----:B------:R-:W-:Y:S01]  /*0580*/  ISETP.NE.AND P0, PT, R16, RZ, PT ;  /* 0x000000ff1000720c */ /* 0x000fe20003f05270 */
[----:B------:R-:W-:Y:S01]  /*0590*/  @!P1 IMAD.MOV.U32 R13, RZ, RZ, R20 ;  /* 0x000000ffff0d9224 */ /* 0x000fe200078e0014 */
[----:B---3--:R2:W-:Y:S11]  /*05a0*/  @!P1 STG.E desc[UR4][R10.64+0x4], R17 ;  /* 0x000004110a009986 */ /* 0x0085f6000c101904 */
[----:B------:R-:W-:Y:S05]  /*05b0*/  @P0 BRA `(.L_x_5) ;  /* 0xfffffffc005c0947 */ /* 0x000fea000383ffff */
.L_x_4:
[----:B------:R-:W-:Y:S05]  /*05c0*/  BSYNC.RECONVERGENT B0 ;  /* 0x0000000000007941 */ /* 0x000fea0003800200 */
.L_x_3:
[----:B------:R-:W1:Y:S01]  /*05d0*/  LDC.64 R8, c[0x0][0x380] ;  /* 0x0000e000ff087b82 */ /* 0x000e620000000a00 */
[----:B--23--:R-:W2:Y:S01]  /*05e0*/  LDG.E R17, desc[UR4][R6.64] ;  /* 0x0000000406117981 */ /* 0x00cea2000c1e1900 */
[----:B-1----:R-:W-:-:S05]  /*05f0*/  IMAD.WIDE R8, R13, 0x4, R8 ;  /* 0x000000040d087825 */ /* 0x002fca00078e0208 */
[----:B------:R-:W3:Y:S01]  /*0600*/  LDG.E R11, desc[UR4][R8.64+0x4] ;  /* 0x00000404080b7981 */ /* 0x000ee2000c1e1900 */
[----:B------:R-:W-:-:S03]  /*0610*/  ISETP.GT.AND P0, PT, R13, R0, PT ;  /* 0x000000000d00720c */ /* 0x000fc60003f04270 */
[----:B--2---:R1:W-:Y:S04]  /*0620*/  STG.E desc[UR4][R8.64+0x4], R17 ;  /* 0x0000041108007986 */ /* 0x0043e8000c101904 */
[----:B---3--:R1:W-:Y:S06]  /*0630*/  STG.E desc[UR4][R6.64], R11 ;  /* 0x0000000b06007986 */ /* 0x0083ec000c101904 */
[----:B------:R1:W-:Y:S04]  /*0640*/  @P0 STG.E desc[UR4][R2.64], R0 ;  /* 0x0000000002000986 */ /* 0x0003e8000c101904 */
[----:B------:R1:W-:Y:S01]  /*0650*/  @P0 STG.E desc[UR4][R4.64], R13 ;  /* 0x0000000d04000986 */ /* 0x0003e2000c101904 */
[----:B------:R-:W-:Y:S05]  /*0660*/  @P0 EXIT ;  /* 0x000000000000094d */ /* 0x000fea0003800000 */
[----:B-1----:R-:W-:-:S05]  /*0670*/  VIADD R13, R13, 0x2 ;  /* 0x000000020d0d7836 */ /* 0x002fca0000000000 */
[----:B------:R-:W-:Y:S04]  /*0680*/  STG.E desc[UR4][R2.64], R13 ;  /* 0x0000000d02007986 */ /* 0x000fe8000c101904 */
[----:B------:R-:W-:Y:S01]  /*0690*/  STG.E desc[UR4][R4.64], R15 ;  /* 0x0000000f04007986 */ /* 0x000fe2000c101904 */
[----:B------:R-:W-:Y:S05]  /*06a0*/  EXIT ;  /* 0x000000000000794d */ /* 0x000fea0003800000 */
.L_x_6:
[----:B------:R-:W-:-:S00]  /*06b0*/  BRA `(.L_x_6) ;  /* 0xfffffffc00fc7947 */ /* 0x000fc0000383ffff */
[----:B------:R-:W-:-:S00]  /*06c0*/  NOP ;  /* 0x0000000000007918 */ /* 0x000fc00000000000 */
        /* <DEDUP_REMOVED lines=11> */
.L_x_7:


//--------------------- .nv.shared.reserved.0     --------------------------
	.section	.nv.shared.reserved.0,"aw",@nobits
	.weak		__nv_reservedSMEM_offset_0_alias
	.size		__nv_reservedSMEM_offset_0_alias, 0, 64
	.other		__nv_reservedSMEM_offset_0_alias,@"STO_CUDA_RESERVED_SHARED STV_DEFAULT"
__nv_reservedSMEM_offset_0_alias:
	.zero		0
	.zero		64


//--------------------- .nv.constant0._Z16quicksort_kernelPiS_S_i --------------------------
	.section	.nv.constant0._Z16quicksort_kernelPiS_S_i,"a",@progbits
	.sectionflags	@""
	.align	4
.nv.constant0._Z16quicksort_kernelPiS_S_i:
	.zero		924


//--------------------- SYMBOLS --------------------------

	.type		.nv.reservedSmem.offset0,@object
	.size		.nv.reservedSmem.offset0,0x4
